//
// Generated by NVIDIA NVVM Compiler
//
// Compiler Build ID: CL-36424714
// Cuda compilation tools, release 13.0, V13.0.88
// Based on NVVM 20.0.0
//

.version 9.0
.target sm_100
.address_size 64

	// .globl	_Z6reducePiS_
.global .align 4 .u32 d_m;
.global .align 4 .f32 d_r;
// _ZZ6reducePiS_E5sdata has been demoted

.visible .entry _Z6reducePiS_(
	.param .u64 .ptr .align 1 _Z6reducePiS__param_0,
	.param .u64 .ptr .align 1 _Z6reducePiS__param_1
)
{
	.reg .pred 	%p<5>;
	.reg .b32 	%r<25>;
	.reg .b64 	%rd<7>;
	// demoted variable
	.shared .align 4 .b8 _ZZ6reducePiS_E5sdata[1024];
	ld.param.u64 	%rd2, [_Z6reducePiS__param_0];
	ld.param.u64 	%rd1, [_Z6reducePiS__param_1];
	cvta.to.global.u64 	%rd3, %rd2;
	mov.u32 	%r6, %ctaid.x;
	mov.u32 	%r1, %ntid.x;
	mov.u32 	%r2, %tid.x;
	mad.lo.s32 	%r7, %r6, %r1, %r2;
	mul.wide.s32 	%rd4, %r7, 4;
	add.s64 	%rd5, %rd3, %rd4;
	ld.global.u32 	%r8, [%rd5];
	shl.b32 	%r9, %r2, 2;
	mov.u32 	%r10, _ZZ6reducePiS_E5sdata;
	add.s32 	%r11, %r10, %r9;
	st.shared.u32 	[%r11], %r8;
	bar.sync 	0;
	setp.lt.u32 	%p1, %r1, 2;
	@%p1 bra 	$L__BB0_5;
	mov.b32 	%r24, 1;
$L__BB0_2:
	shl.b32 	%r4, %r24, 1;
	mul.lo.s32 	%r5, %r4, %r2;
	setp.ge.u32 	%p2, %r5, %r1;
	@%p2 bra 	$L__BB0_4;
	add.s32 	%r13, %r5, %r24;
	shl.b32 	%r14, %r13, 2;
	add.s32 	%r16, %r10, %r14;
	ld.shared.u32 	%r17, [%r16];
	shl.b32 	%r18, %r5, 2;
	add.s32 	%r19, %r10, %r18;
	ld.shared.u32 	%r20, [%r19];
	add.s32 	%r21, %r20, %r17;
	st.shared.u32 	[%r19], %r21;
$L__BB0_4:
	bar.sync 	0;
	setp.lt.u32 	%p3, %r4, %r1;
	mov.u32 	%r24, %r4;
	@%p3 bra 	$L__BB0_2;
$L__BB0_5:
	setp.ne.s32 	%p4, %r2, 0;
	@%p4 bra 	$L__BB0_7;
	ld.shared.u32 	%r22, [_ZZ6reducePiS_E5sdata];
	cvta.to.global.u64 	%rd6, %rd1;
	atom.global.add.u32 	%r23, [%rd6], %r22;
$L__BB0_7:
	ret;

}
	// .globl	_Z7findvecPfS_PiS0_
.visible .entry _Z7findvecPfS_PiS0_(
	.param .u64 .ptr .align 1 _Z7findvecPfS_PiS0__param_0,
	.param .u64 .ptr .align 1 _Z7findvecPfS_PiS0__param_1,
	.param .u64 .ptr .align 1 _Z7findvecPfS_PiS0__param_2,
	.param .u64 .ptr .align 1 _Z7findvecPfS_PiS0__param_3
)
{
	.reg .pred 	%p<7>;
	.reg .b32 	%r<21>;
	.reg .b32 	%f<11>;
	.reg .b64 	%rd<21>;

	ld.param.u64 	%rd5, [_Z7findvecPfS_PiS0__param_0];
	ld.param.u64 	%rd6, [_Z7findvecPfS_PiS0__param_1];
	ld.param.u64 	%rd3, [_Z7findvecPfS_PiS0__param_2];
	ld.param.u64 	%rd4, [_Z7findvecPfS_PiS0__param_3];
	cvta.to.global.u64 	%rd1, %rd5;
	cvta.to.global.u64 	%rd2, %rd6;
	mov.u32 	%r9, %ctaid.x;
	mov.u32 	%r10, %ntid.x;
	mov.u32 	%r11, %tid.x;
	mad.lo.s32 	%r1, %r9, %r10, %r11;
	ld.global.u32 	%r19, [d_m];
	setp.lt.s32 	%p1, %r19, 1;
	@%p1 bra 	$L__BB1_4;
	mov.b32 	%r18, 0;
	ld.global.f32 	%f1, [d_r];
	bra.uni 	$L__BB1_3;
$L__BB1_2:
	add.s32 	%r18, %r18, 1;
	setp.eq.s32 	%p3, %r18, %r19;
	@%p3 bra 	$L__BB1_4;
$L__BB1_3:
	add.s32 	%r13, %r18, %r1;
	mul.wide.s32 	%rd7, %r13, 4;
	add.s64 	%rd8, %rd2, %rd7;
	ld.global.f32 	%f3, [%rd8];
	mul.wide.u32 	%rd9, %r18, 4;
	add.s64 	%rd10, %rd1, %rd9;
	ld.global.f32 	%f4, [%rd10];
	sub.f32 	%f5, %f3, %f4;
	abs.f32 	%f6, %f5;
	setp.geu.f32 	%p2, %f6, %f1;
	@%p2 bra 	$L__BB1_5;
	bra.uni 	$L__BB1_2;
$L__BB1_4:
	cvta.to.global.u64 	%rd11, %rd3;
	mul.wide.s32 	%rd12, %r1, 4;
	add.s64 	%rd13, %rd11, %rd12;
	mov.b32 	%r14, 1;
	st.global.u32 	[%rd13], %r14;
	ld.global.u32 	%r19, [d_m];
$L__BB1_5:
	setp.lt.s32 	%p4, %r19, 0;
	@%p4 bra 	$L__BB1_9;
	mov.b32 	%r20, 0;
	ld.global.f32 	%f2, [d_r];
	bra.uni 	$L__BB1_8;
$L__BB1_7:
	add.s32 	%r7, %r20, 1;
	setp.eq.s32 	%p6, %r20, %r19;
	mov.u32 	%r20, %r7;
	@%p6 bra 	$L__BB1_9;
$L__BB1_8:
	add.s32 	%r16, %r20, %r1;
	mul.wide.s32 	%rd14, %r16, 4;
	add.s64 	%rd15, %rd2, %rd14;
	ld.global.f32 	%f7, [%rd15];
	mul.wide.u32 	%rd16, %r20, 4;
	add.s64 	%rd17, %rd1, %rd16;
	ld.global.f32 	%f8, [%rd17];
	sub.f32 	%f9, %f7, %f8;
	abs.f32 	%f10, %f9;
	setp.geu.f32 	%p5, %f10, %f2;
	@%p5 bra 	$L__BB1_10;
	bra.uni 	$L__BB1_7;
$L__BB1_9:
	cvta.to.global.u64 	%rd18, %rd4;
	mul.wide.s32 	%rd19, %r1, 4;
	add.s64 	%rd20, %rd18, %rd19;
	mov.b32 	%r17, 1;
	st.global.u32 	[%rd20], %r17;
$L__BB1_10:
	ret;

}
	// .globl	_Z4czekiPiS_S_S_S_S_
.visible .entry _Z4czekiPiS_S_S_S_S_(
	.param .u32 _Z4czekiPiS_S_S_S_S__param_0,
	.param .u64 .ptr .align 1 _Z4czekiPiS_S_S_S_S__param_1,
	.param .u64 .ptr .align 1 _Z4czekiPiS_S_S_S_S__param_2,
	.param .u64 .ptr .align 1 _Z4czekiPiS_S_S_S_S__param_3,
	.param .u64 .ptr .align 1 _Z4czekiPiS_S_S_S_S__param_4,
	.param .u64 .ptr .align 1 _Z4czekiPiS_S_S_S_S__param_5,
	.param .u64 .ptr .align 1 _Z4czekiPiS_S_S_S_S__param_6
)
{
	.reg .pred 	%p<7>;
	.reg .b32 	%r<33>;
	.reg .b64 	%rd<52>;

	ld.param.u32 	%r16, [_Z4czekiPiS_S_S_S_S__param_0];
	ld.param.u64 	%rd7, [_Z4czekiPiS_S_S_S_S__param_1];
	ld.param.u64 	%rd8, [_Z4czekiPiS_S_S_S_S__param_2];
	ld.param.u64 	%rd9, [_Z4czekiPiS_S_S_S_S__param_3];
	ld.param.u64 	%rd10, [_Z4czekiPiS_S_S_S_S__param_6];
	cvta.to.global.u64 	%rd1, %rd10;
	cvta.to.global.u64 	%rd2, %rd9;
	cvta.to.global.u64 	%rd3, %rd8;
	cvta.to.global.u64 	%rd4, %rd7;
	mov.u32 	%r1, %ctaid.x;
	mov.u32 	%r2, %ntid.x;
	mov.u32 	%r3, %tid.x;
	mad.lo.s32 	%r4, %r1, %r2, %r3;
	mov.u32 	%r5, %nctaid.x;
	mul.lo.s32 	%r6, %r2, %r5;
	setp.ge.s32 	%p1, %r4, %r16;
	@%p1 bra 	$L__BB2_7;
	add.s32 	%r17, %r4, %r6;
	max.s32 	%r18, %r16, %r17;
	setp.lt.s32 	%p2, %r17, %r16;
	selp.u32 	%r19, 1, 0, %p2;
	add.s32 	%r20, %r17, %r19;
	sub.s32 	%r21, %r18, %r20;
	div.u32 	%r22, %r21, %r6;
	add.s32 	%r7, %r22, %r19;
	and.b32  	%r23, %r7, 3;
	setp.eq.s32 	%p3, %r23, 3;
	mov.u32 	%r31, %r4;
	@%p3 bra 	$L__BB2_4;
	add.s32 	%r24, %r7, 1;
	and.b32  	%r25, %r24, 3;
	neg.s32 	%r29, %r25;
	mov.u32 	%r31, %r4;
$L__BB2_3:
	.pragma "nounroll";
	ld.param.u64 	%rd50, [_Z4czekiPiS_S_S_S_S__param_5];
	ld.param.u64 	%rd48, [_Z4czekiPiS_S_S_S_S__param_4];
	mul.wide.s32 	%rd11, %r31, 4;
	add.s64 	%rd12, %rd1, %rd11;
	cvta.to.global.u64 	%rd13, %rd50;
	add.s64 	%rd14, %rd13, %rd11;
	cvta.to.global.u64 	%rd15, %rd48;
	add.s64 	%rd16, %rd15, %rd11;
	add.s64 	%rd17, %rd2, %rd11;
	add.s64 	%rd18, %rd3, %rd11;
	add.s64 	%rd19, %rd4, %rd11;
	st.global.u32 	[%rd19], %r4;
	st.global.u32 	[%rd18], %r6;
	st.global.u32 	[%rd17], %r1;
	st.global.u32 	[%rd16], %r2;
	st.global.u32 	[%rd14], %r3;
	st.global.u32 	[%rd12], %r5;
	add.s32 	%r31, %r31, %r6;
	add.s32 	%r29, %r29, 1;
	setp.ne.s32 	%p4, %r29, 0;
	@%p4 bra 	$L__BB2_3;
$L__BB2_4:
	setp.lt.u32 	%p5, %r7, 3;
	@%p5 bra 	$L__BB2_7;
	mul.wide.s32 	%rd29, %r6, 4;
	shl.b32 	%r28, %r6, 2;
$L__BB2_6:
	ld.param.u64 	%rd51, [_Z4czekiPiS_S_S_S_S__param_5];
	ld.param.u64 	%rd49, [_Z4czekiPiS_S_S_S_S__param_4];
	mul.wide.s32 	%rd20, %r31, 4;
	add.s64 	%rd21, %rd4, %rd20;
	st.global.u32 	[%rd21], %r4;
	add.s64 	%rd22, %rd3, %rd20;
	st.global.u32 	[%rd22], %r6;
	add.s64 	%rd23, %rd2, %rd20;
	st.global.u32 	[%rd23], %r1;
	cvta.to.global.u64 	%rd24, %rd49;
	add.s64 	%rd25, %rd24, %rd20;
	st.global.u32 	[%rd25], %r2;
	cvta.to.global.u64 	%rd26, %rd51;
	add.s64 	%rd27, %rd26, %rd20;
	st.global.u32 	[%rd27], %r3;
	add.s64 	%rd28, %rd1, %rd20;
	st.global.u32 	[%rd28], %r5;
	add.s64 	%rd30, %rd21, %rd29;
	st.global.u32 	[%rd30], %r4;
	add.s64 	%rd31, %rd22, %rd29;
	st.global.u32 	[%rd31], %r6;
	add.s64 	%rd32, %rd23, %rd29;
	st.global.u32 	[%rd32], %r1;
	add.s64 	%rd33, %rd25, %rd29;
	st.global.u32 	[%rd33], %r2;
	add.s64 	%rd34, %rd27, %rd29;
	st.global.u32 	[%rd34], %r3;
	add.s64 	%rd35, %rd28, %rd29;
	st.global.u32 	[%rd35], %r5;
	add.s64 	%rd36, %rd30, %rd29;
	st.global.u32 	[%rd36], %r4;
	add.s64 	%rd37, %rd31, %rd29;
	st.global.u32 	[%rd37], %r6;
	add.s64 	%rd38, %rd32, %rd29;
	st.global.u32 	[%rd38], %r1;
	add.s64 	%rd39, %rd33, %rd29;
	st.global.u32 	[%rd39], %r2;
	add.s64 	%rd40, %rd34, %rd29;
	st.global.u32 	[%rd40], %r3;
	add.s64 	%rd41, %rd35, %rd29;
	st.global.u32 	[%rd41], %r5;
	add.s64 	%rd42, %rd36, %rd29;
	st.global.u32 	[%rd42], %r4;
	add.s64 	%rd43, %rd37, %rd29;
	st.global.u32 	[%rd43], %r6;
	add.s64 	%rd44, %rd38, %rd29;
	st.global.u32 	[%rd44], %r1;
	add.s64 	%rd45, %rd39, %rd29;
	st.global.u32 	[%rd45], %r2;
	add.s64 	%rd46, %rd40, %rd29;
	st.global.u32 	[%rd46], %r3;
	add.s64 	%rd47, %rd41, %rd29;
	st.global.u32 	[%rd47], %r5;
	add.s32 	%r31, %r28, %r31;
	setp.lt.s32 	%p6, %r31, %r16;
	@%p6 bra 	$L__BB2_6;
$L__BB2_7:
	ret;

}


// ===== COMPILED SASS (sm_100) =====

	.target	sm_100

	.elftype	@"ET_EXEC"


//--------------------- .note.nv.tkinfo           --------------------------
	.section	.note.nv.tkinfo,"",@"SHT_NOTE"
	.sectionflags	@"SHF_NOTE_NV_TKINFO"
	.tkinfo
        /*0018*/ 	.word	0x00000002
        /*0030*/ 	.string	""
        /*0030*/ 	.string	"ptxas"
        /*0030*/ 	.string	"Cuda compilation tools, release 13.0, V13.0.88"
        /*0030*/ 	.string	"Build cuda_13.0.r13.0/compiler.36424714_0"
        /*0030*/ 	.string	"-arch sm_100 -m 64 "



//--------------------- .note.nv.cuinfo           --------------------------
	.section	.note.nv.cuinfo,"",@"SHT_NOTE"
	.sectionflags	@"SHF_NOTE_NV_CUINFO"
        /*0018*/ 	.short	0x0002
        /*001a*/ 	.short	0x0064
        /*001c*/ 	.short	0x0082
	.zero		2


//--------------------- .nv.info                  --------------------------
	.section	.nv.info,"",@"SHT_CUDA_INFO"
	.align	4


	//----- nvinfo : EIATTR_REGCOUNT
	.align		4
        /*0000*/ 	.byte	0x04, 0x2f
        /*0002*/ 	.short	(.L_3 - .L_2)
	.align		4
.L_2:
        /*0004*/ 	.word	index@(_Z6reducePiS_)
        /*0008*/ 	.word	0x0000000a


	//----- nvinfo : EIATTR_FRAME_SIZE
	.align		4
.L_3:
        /*000c*/ 	.byte	0x04, 0x11
        /*000e*/ 	.short	(.L_5 - .L_4)
	.align		4
.L_4:
        /*0010*/ 	.word	index@(_Z6reducePiS_)
        /*0014*/ 	.word	0x00000000


	//----- nvinfo : EIATTR_REGCOUNT
	.align		4
.L_5:
        /*0018*/ 	.byte	0x04, 0x2f
        /*001a*/ 	.short	(.L_7 - .L_6)
	.align		4
.L_6:
        /*001c*/ 	.word	index@(_Z7findvecPfS_PiS0_)
        /*0020*/ 	.word	0x00000010


	//----- nvinfo : EIATTR_FRAME_SIZE
	.align		4
.L_7:
        /*0024*/ 	.byte	0x04, 0x11
        /*0026*/ 	.short	(.L_9 - .L_8)
	.align		4
.L_8:
        /*0028*/ 	.word	index@(_Z7findvecPfS_PiS0_)
        /*002c*/ 	.word	0x00000000


	//----- nvinfo : EIATTR_REGCOUNT
	.align		4
.L_9:
        /*0030*/ 	.byte	0x04, 0x2f
        /*0032*/ 	.short	(.L_11 - .L_10)
	.align		4
.L_10:
        /*0034*/ 	.word	index@(_Z4czekiPiS_S_S_S_S_)
        /*0038*/ 	.word	0x00000020


	//----- nvinfo : EIATTR_FRAME_SIZE
	.align		4
.L_11:
        /*003c*/ 	.byte	0x04, 0x11
        /*003e*/ 	.short	(.L_13 - .L_12)
	.align		4
.L_12:
        /*0040*/ 	.word	index@(_Z4czekiPiS_S_S_S_S_)
        /*0044*/ 	.word	0x00000000


	//----- nvinfo : EIATTR_MIN_STACK_SIZE
	.align		4
.L_13:
        /*0048*/ 	.byte	0x04, 0x12
        /*004a*/ 	.short	(.L_15 - .L_14)
	.align		4
.L_14:
        /*004c*/ 	.word	index@(_Z4czekiPiS_S_S_S_S_)
        /*0050*/ 	.word	0x00000000


	//----- nvinfo : EIATTR_MIN_STACK_SIZE
	.align		4
.L_15:
        /*0054*/ 	.byte	0x04, 0x12
        /*0056*/ 	.short	(.L_17 - .L_16)
	.align		4
.L_16:
        /*0058*/ 	.word	index@(_Z7findvecPfS_PiS0_)
        /*005c*/ 	.word	0x00000000


	//----- nvinfo : EIATTR_MIN_STACK_SIZE
	.align		4
.L_17:
        /*0060*/ 	.byte	0x04, 0x12
        /*0062*/ 	.short	(.L_19 - .L_18)
	.align		4
.L_18:
        /*0064*/ 	.word	index@(_Z6reducePiS_)
        /*0068*/ 	.word	0x00000000
.L_19:


//--------------------- .nv.compat                --------------------------
	.section	.nv.compat,"",@"SHT_CUDA_COMPAT_INFO"
	.align	4
        /*0000*/ 	.byte	0x02, 0x09, 0x00, 0x00, 0x02, 0x02, 0x01, 0x00, 0x02, 0x05, 0x05, 0x00, 0x03, 0x07, 0x01, 0x01
        /*0010*/ 	.byte	0x02, 0x03, 0x00, 0x00, 0x02, 0x06, 0x01, 0x00, 0x04, 0x0b, 0x08, 0x00, 0x09, 0x00, 0x00, 0x00
        /*0020*/ 	.byte	0x00, 0x00, 0x00, 0x00


//--------------------- .nv.info._Z4czekiPiS_S_S_S_S_ --------------------------
	.section	.nv.info._Z4czekiPiS_S_S_S_S_,"",@"SHT_CUDA_INFO"
	.sectionflags	@""
	.align	4


	//----- nvinfo : EIATTR_CUDA_API_VERSION
	.align		4
        /*0000*/ 	.byte	0x04, 0x37
        /*0002*/ 	.short	(.L_21 - .L_20)
.L_20:
        /*0004*/ 	.word	0x00000082


	//----- nvinfo : EIATTR_KPARAM_INFO
	.align		4
.L_21:
        /*0008*/ 	.byte	0x04, 0x17
        /*000a*/ 	.short	(.L_23 - .L_22)
.L_22:
        /*000c*/ 	.word	0x00000000
        /*0010*/ 	.short	0x0006
        /*0012*/ 	.short	0x0030
        /*0014*/ 	.byte	0x00, 0xf5, 0x21, 0x00


	//----- nvinfo : EIATTR_KPARAM_INFO
	.align		4
.L_23:
        /*0018*/ 	.byte	0x04, 0x17
        /*001a*/ 	.short	(.L_25 - .L_24)
.L_24:
        /*001c*/ 	.word	0x00000000
        /*0020*/ 	.short	0x0005
        /*0022*/ 	.short	0x0028
        /*0024*/ 	.byte	0x00, 0xf5, 0x21, 0x00


	//----- nvinfo : EIATTR_KPARAM_INFO
	.align		4
.L_25:
        /*0028*/ 	.byte	0x04, 0x17
        /*002a*/ 	.short	(.L_27 - .L_26)
.L_26:
        /*002c*/ 	.word	0x00000000
        /*0030*/ 	.short	0x0004
        /*0032*/ 	.short	0x0020
        /*0034*/ 	.byte	0x00, 0xf5, 0x21, 0x00


	//----- nvinfo : EIATTR_KPARAM_INFO
	.align		4
.L_27:
        /*0038*/ 	.byte	0x04, 0x17
        /*003a*/ 	.short	(.L_29 - .L_28)
.L_28:
        /*003c*/ 	.word	0x00000000
        /*0040*/ 	.short	0x0003
        /*0042*/ 	.short	0x0018
        /*0044*/ 	.byte	0x00, 0xf5, 0x21, 0x00


	//----- nvinfo : EIATTR_KPARAM_INFO
	.align		4
.L_29:
        /*0048*/ 	.byte	0x04, 0x17
        /*004a*/ 	.short	(.L_31 - .L_30)
.L_30:
        /*004c*/ 	.word	0x00000000
        /*0050*/ 	.short	0x0002
        /*0052*/ 	.short	0x0010
        /*0054*/ 	.byte	0x00, 0xf5, 0x21, 0x00


	//----- nvinfo : EIATTR_KPARAM_INFO
	.align		4
.L_31:
        /*0058*/ 	.byte	0x04, 0x17
        /*005a*/ 	.short	(.L_33 - .L_32)
.L_32:
        /*005c*/ 	.word	0x00000000
        /*0060*/ 	.short	0x0001
        /*0062*/ 	.short	0x0008
        /*0064*/ 	.byte	0x00, 0xf5, 0x21, 0x00


	//----- nvinfo : EIATTR_KPARAM_INFO
	.align		4
.L_33:
        /*0068*/ 	.byte	0x04, 0x17
        /*006a*/ 	.short	(.L_35 - .L_34)
.L_34:
        /*006c*/ 	.word	0x00000000
        /*0070*/ 	.short	0x0000
        /*0072*/ 	.short	0x0000
        /*0074*/ 	.byte	0x00, 0xf0, 0x11, 0x00


	//----- nvinfo : EIATTR_SPARSE_MMA_MASK
	.align		4
.L_35:
        /*0078*/ 	.byte	0x03, 0x50
        /*007a*/ 	.short	0x0000


	//----- nvinfo : EIATTR_MAXREG_COUNT
	.align		4
        /*007c*/ 	.byte	0x03, 0x1b
        /*007e*/ 	.short	0x00ff


	//----- nvinfo : EIATTR_MERCURY_ISA_VERSION
	.align		4
        /*0080*/ 	.byte	0x03, 0x5f
        /*0082*/ 	.short	0x0101


	//----- nvinfo : EIATTR_VRC_CTA_INIT_COUNT
	.align		4
        /*0084*/ 	.byte	0x02, 0x4a
	.zero		1
	.zero		1


	//----- nvinfo : EIATTR_EXIT_INSTR_OFFSETS
	.align		4
        /*0088*/ 	.byte	0x04, 0x1c
        /*008a*/ 	.short	(.L_37 - .L_36)


	//   ....[0]....
.L_36:
        /*008c*/ 	.word	0x00000080


	//   ....[1]....
        /*0090*/ 	.word	0x00000460


	//   ....[2]....
        /*0094*/ 	.word	0x000007e0


	//----- nvinfo : EIATTR_CRS_STACK_SIZE
	.align		4
.L_37:
        /*0098*/ 	.byte	0x04, 0x1e
        /*009a*/ 	.short	(.L_39 - .L_38)
.L_38:
        /*009c*/ 	.word	0x00000000


	//----- nvinfo : EIATTR_CBANK_PARAM_SIZE
	.align		4
.L_39:
        /*00a0*/ 	.byte	0x03, 0x19
        /*00a2*/ 	.short	0x0038


	//----- nvinfo : EIATTR_PARAM_CBANK
	.align		4
        /*00a4*/ 	.byte	0x04, 0x0a
        /*00a6*/ 	.short	(.L_41 - .L_40)
	.align		4
.L_40:
        /*00a8*/ 	.word	index@(.nv.constant0._Z4czekiPiS_S_S_S_S_)
        /*00ac*/ 	.short	0x0380
        /*00ae*/ 	.short	0x0038


	//----- nvinfo : EIATTR_SW_WAR
	.align		4
.L_41:
        /*00b0*/ 	.byte	0x04, 0x36
        /*00b2*/ 	.short	(.L_43 - .L_42)
.L_42:
        /*00b4*/ 	.word	0x00000008
.L_43:


//--------------------- .nv.info._Z7findvecPfS_PiS0_ --------------------------
	.section	.nv.info._Z7findvecPfS_PiS0_,"",@"SHT_CUDA_INFO"
	.sectionflags	@""
	.align	4


	//----- nvinfo : EIATTR_CUDA_API_VERSION
	.align		4
        /*0000*/ 	.byte	0x04, 0x37
        /*0002*/ 	.short	(.L_45 - .L_44)
.L_44:
        /*0004*/ 	.word	0x00000082


	//----- nvinfo : EIATTR_KPARAM_INFO
	.align		4
.L_45:
        /*0008*/ 	.byte	0x04, 0x17
        /*000a*/ 	.short	(.L_47 - .L_46)
.L_46:
        /*000c*/ 	.word	0x00000000
        /*0010*/ 	.short	0x0003
        /*0012*/ 	.short	0x0018
        /*0014*/ 	.byte	0x00, 0xf5, 0x21, 0x00


	//----- nvinfo : EIATTR_KPARAM_INFO
	.align		4
.L_47:
        /*0018*/ 	.byte	0x04, 0x17
        /*001a*/ 	.short	(.L_49 - .L_48)
.L_48:
        /*001c*/ 	.word	0x00000000
        /*0020*/ 	.short	0x0002
        /*0022*/ 	.short	0x0010
        /*0024*/ 	.byte	0x00, 0xf5, 0x21, 0x00


	//----- nvinfo : EIATTR_KPARAM_INFO
	.align		4
.L_49:
        /*0028*/ 	.byte	0x04, 0x17
        /*002a*/ 	.short	(.L_51 - .L_50)
.L_50:
        /*002c*/ 	.word	0x00000000
        /*0030*/ 	.short	0x0001
        /*0032*/ 	.short	0x0008
        /*0034*/ 	.byte	0x00, 0xf5, 0x21, 0x00


	//----- nvinfo : EIATTR_KPARAM_INFO
	.align		4
.L_51:
        /*0038*/ 	.byte	0x04, 0x17
        /*003a*/ 	.short	(.L_53 - .L_52)
.L_52:
        /*003c*/ 	.word	0x00000000
        /*0040*/ 	.short	0x0000
        /*0042*/ 	.short	0x0000
        /*0044*/ 	.byte	0x00, 0xf5, 0x21, 0x00


	//----- nvinfo : EIATTR_SPARSE_MMA_MASK
	.align		4
.L_53:
        /*0048*/ 	.byte	0x03, 0x50
        /*004a*/ 	.short	0x0000


	//----- nvinfo : EIATTR_MAXREG_COUNT
	.align		4
        /*004c*/ 	.byte	0x03, 0x1b
        /*004e*/ 	.short	0x00ff


	//----- nvinfo : EIATTR_MERCURY_ISA_VERSION
	.align		4
        /*0050*/ 	.byte	0x03, 0x5f
        /*0052*/ 	.short	0x0101


	//----- nvinfo : EIATTR_VRC_CTA_INIT_COUNT
	.align		4
        /*0054*/ 	.byte	0x02, 0x4a
	.zero		1
	.zero		1


	//----- nvinfo : EIATTR_EXIT_INSTR_OFFSETS
	.align		4
        /*0058*/ 	.byte	0x04, 0x1c
        /*005a*/ 	.short	(.L_55 - .L_54)


	//   ....[0]....
.L_54:
        /*005c*/ 	.word	0x00000310


	//   ....[1]....
        /*0060*/ 	.word	0x000003a0


	//----- nvinfo : EIATTR_CRS_STACK_SIZE
	.align		4
.L_55:
        /*0064*/ 	.byte	0x04, 0x1e
        /*0066*/ 	.short	(.L_57 - .L_56)
.L_56:
        /*0068*/ 	.word	0x00000000


	//----- nvinfo : EIATTR_CBANK_PARAM_SIZE
	.align		4
.L_57:
        /*006c*/ 	.byte	0x03, 0x19
        /*006e*/ 	.short	0x0020


	//----- nvinfo : EIATTR_PARAM_CBANK
	.align		4
        /*0070*/ 	.byte	0x04, 0x0a
        /*0072*/ 	.short	(.L_59 - .L_58)
	.align		4
.L_58:
        /*0074*/ 	.word	index@(.nv.constant0._Z7findvecPfS_PiS0_)
        /*0078*/ 	.short	0x0380
        /*007a*/ 	.short	0x0020


	//----- nvinfo : EIATTR_SW_WAR
	.align		4
.L_59:
        /*007c*/ 	.byte	0x04, 0x36
        /*007e*/ 	.short	(.L_61 - .L_60)
.L_60:
        /*0080*/ 	.word	0x00000008
.L_61:


//--------------------- .nv.info._Z6reducePiS_    --------------------------
	.section	.nv.info._Z6reducePiS_,"",@"SHT_CUDA_INFO"
	.sectionflags	@""
	.align	4


	//----- nvinfo : EIATTR_CUDA_API_VERSION
	.align		4
        /*0000*/ 	.byte	0x04, 0x37
        /*0002*/ 	.short	(.L_63 - .L_62)
.L_62:
        /*0004*/ 	.word	0x00000082


	//----- nvinfo : EIATTR_KPARAM_INFO
	.align		4
.L_63:
        /*0008*/ 	.byte	0x04, 0x17
        /*000a*/ 	.short	(.L_65 - .L_64)
.L_64:
        /*000c*/ 	.word	0x00000000
        /*0010*/ 	.short	0x0001
        /*0012*/ 	.short	0x0008
        /*0014*/ 	.byte	0x00, 0xf5, 0x21, 0x00


	//----- nvinfo : EIATTR_KPARAM_INFO
	.align		4
.L_65:
        /*0018*/ 	.byte	0x04, 0x17
        /*001a*/ 	.short	(.L_67 - .L_66)
.L_66:
        /*001c*/ 	.word	0x00000000
        /*0020*/ 	.short	0x0000
        /*0022*/ 	.short	0x0000
        /*0024*/ 	.byte	0x00, 0xf5, 0x21, 0x00


	//----- nvinfo : EIATTR_SPARSE_MMA_MASK
	.align		4
.L_67:
        /*0028*/ 	.byte	0x03, 0x50
        /*002a*/ 	.short	0x0000


	//----- nvinfo : EIATTR_MAXREG_COUNT
	.align		4
        /*002c*/ 	.byte	0x03, 0x1b
        /*002e*/ 	.short	0x00ff


	//----- nvinfo : EIATTR_NUM_BARRIERS
	.align		4
        /*0030*/ 	.byte	0x02, 0x4c
        /*0032*/ 	.byte	0x01
	.zero		1


	//----- nvinfo : EIATTR_MERCURY_ISA_VERSION
	.align		4
        /*0034*/ 	.byte	0x03, 0x5f
        /*0036*/ 	.short	0x0101


	//----- nvinfo : EIATTR_VRC_CTA_INIT_COUNT
	.align		4
        /*0038*/ 	.byte	0x02, 0x4a
	.zero		1
	.zero		1


	//----- nvinfo : EIATTR_EXIT_INSTR_OFFSETS
	.align		4
        /*003c*/ 	.byte	0x04, 0x1c
        /*003e*/ 	.short	(.L_69 - .L_68)


	//   ....[0]....
.L_68:
        /*0040*/ 	.word	0x00000210


	//   ....[1]....
        /*0044*/ 	.word	0x00000280


	//----- nvinfo : EIATTR_CBANK_PARAM_SIZE
	.align		4
.L_69:
        /*0048*/ 	.byte	0x03, 0x19
        /*004a*/ 	.short	0x0010


	//----- nvinfo : EIATTR_PARAM_CBANK
	.align		4
        /*004c*/ 	.byte	0x04, 0x0a
        /*004e*/ 	.short	(.L_71 - .L_70)
	.align		4
.L_70:
        /*0050*/ 	.word	index@(.nv.constant0._Z6reducePiS_)
        /*0054*/ 	.short	0x0380
        /*0056*/ 	.short	0x0010


	//----- nvinfo : EIATTR_SW_WAR
	.align		4
.L_71:
        /*0058*/ 	.byte	0x04, 0x36
        /*005a*/ 	.short	(.L_73 - .L_72)
.L_72:
        /*005c*/ 	.word	0x00000008
.L_73:


//--------------------- .nv.callgraph             --------------------------
	.section	.nv.callgraph,"",@"SHT_CUDA_CALLGRAPH"
	.align	4
	.sectionentsize	8
	.align		4
        /*0000*/ 	.word	0x00000000
	.align		4
        /*0004*/ 	.word	0xffffffff
	.align		4
        /*0008*/ 	.word	0x00000000
	.align		4
        /*000c*/ 	.word	0xfffffffe
	.align		4
        /*0010*/ 	.word	0x00000000
	.align		4
        /*0014*/ 	.word	0xfffffffd
	.align		4
        /*0018*/ 	.word	0x00000000
	.align		4
        /*001c*/ 	.word	0xfffffffc


//--------------------- .nv.constant4             --------------------------
	.section	.nv.constant4,"a",@progbits
	.align	8
	.align		8
.nv.constant4:
        /*0000*/ 	.dword	d_m
	.align		8
        /*0008*/ 	.dword	d_r


//--------------------- .text._Z4czekiPiS_S_S_S_S_ --------------------------
	.section	.text._Z4czekiPiS_S_S_S_S_,"ax",@progbits
	.align	128
        .global         _Z4czekiPiS_S_S_S_S_
        .type           _Z4czekiPiS_S_S_S_S_,@function
        .size           _Z4czekiPiS_S_S_S_S_,(.L_x_16 - _Z4czekiPiS_S_S_S_S_)
        .other          _Z4czekiPiS_S_S_S_S_,@"STO_CUDA_ENTRY STV_DEFAULT"
_Z4czekiPiS_S_S_S_S_:
.text._Z4czekiPiS_S_S_S_S_:
[----:B------:R-:W-:Y:S01]  /*0000*/  LDC R1, c[0x0][0x37c] ;  /* 0x0000df00ff017b82 */ /* 0x000fe20000000800 */
[----:B------:R-:W0:Y:S07]  /*0010*/  S2R R0, SR_CTAID.X ;  /* 0x0000000000007919 */ /* 0x000e2e0000002500 */
[----:B------:R-:W0:Y:S01]  /*0020*/  LDC R2, c[0x0][0x360] ;  /* 0x0000d800ff027b82 */ /* 0x000e220000000800 */
[----:B------:R-:W1:Y:S01]  /*0030*/  LDCU UR6, c[0x0][0x380] ;  /* 0x00007000ff0677ac */ /* 0x000e620008000800 */
[----:B------:R-:W0:Y:S06]  /*0040*/  S2R R3, SR_TID.X ;  /* 0x0000000000037919 */ /* 0x000e2c0000002100 */
[----:B------:R-:W2:Y:S01]  /*0050*/  LDC R5, c[0x0][0x370] ;  /* 0x0000dc00ff057b82 */ /* 0x000ea20000000800 */
[----:B0-----:R-:W-:-:S05]  /*0060*/  IMAD R4, R0, R2, R3 ;  /* 0x0000000200047224 */ /* 0x001fca00078e0203 */
[----:B-1----:R-:W-:-:S13]  /*0070*/  ISETP.GE.AND P0, PT, R4, UR6, PT ;  /* 0x0000000604007c0c */ /* 0x002fda000bf06270 */
[----:B--2---:R-:W-:Y:S05]  /*0080*/  @P0 EXIT ;  /* 0x000000000000094d */ /* 0x004fea0003800000 */
[----:B------:R-:W-:Y:S01]  /*0090*/  IMAD R7, R2, R5, RZ ;  /* 0x0000000502077224 */ /* 0x000fe200078e02ff */
[----:B------:R-:W0:Y:S01]  /*00a0*/  LDCU.64 UR4, c[0x0][0x358] ;  /* 0x00006b00ff0477ac */ /* 0x000e220008000a00 */
[----:B------:R-:W-:Y:S01]  /*00b0*/  BSSY.RECONVERGENT B0, `(.L_x_0) ;  /* 0x0000037000007945 */ /* 0x000fe20003800200 */
[----:B------:R-:W-:Y:S01]  /*00c0*/  MOV R25, R4 ;  /* 0x0000000400197202 */ /* 0x000fe20000000f00 */
[----:B------:R-:W1:Y:S01]  /*00d0*/  I2F.U32.RP R12, R7 ;  /* 0x00000007000c7306 */ /* 0x000e620000209000 */
[-C--:B------:R-:W-:Y:S02]  /*00e0*/  IADD3 R6, PT, PT, R4, R7.reuse, RZ ;  /* 0x0000000704067210 */ /* 0x080fe40007ffe0ff */
[----:B------:R-:W-:Y:S02]  /*00f0*/  IADD3 R13, PT, PT, RZ, -R7, RZ ;  /* 0x80000007ff0d7210 */ /* 0x000fe40007ffe0ff */
[C---:B------:R-:W-:Y:S02]  /*0100*/  ISETP.GE.AND P0, PT, R6.reuse, UR6, PT ;  /* 0x0000000606007c0c */ /* 0x040fe4000bf06270 */
[----:B------:R-:W-:-:S02]  /*0110*/  VIMNMX R11, PT, PT, R6, UR6, !PT ;  /* 0x00000006060b7c48 */ /* 0x000fc4000ffe0100 */
[----:B------:R-:W-:Y:S02]  /*0120*/  SEL R10, RZ, 0x1, P0 ;  /* 0x00000001ff0a7807 */ /* 0x000fe40000000000 */
[----:B------:R-:W-:Y:S02]  /*0130*/  ISETP.NE.U32.AND P2, PT, R7, RZ, PT ;  /* 0x000000ff0700720c */ /* 0x000fe40003f45070 */
[----:B------:R-:W-:Y:S01]  /*0140*/  IADD3 R6, PT, PT, R11, -R6, -R10 ;  /* 0x800000060b067210 */ /* 0x000fe20007ffe80a */
[----:B-1----:R-:W1:Y:S02]  /*0150*/  MUFU.RCP R12, R12 ;  /* 0x0000000c000c7308 */ /* 0x002e640000001000 */
[----:B-1----:R-:W-:-:S06]  /*0160*/  IADD3 R8, PT, PT, R12, 0xffffffe, RZ ;  /* 0x0ffffffe0c087810 */ /* 0x002fcc0007ffe0ff */
[----:B------:R1:W2:Y:S02]  /*0170*/  F2I.FTZ.U32.TRUNC.NTZ R9, R8 ;  /* 0x0000000800097305 */ /* 0x0002a4000021f000 */
[----:B-1----:R-:W-:Y:S02]  /*0180*/  HFMA2 R8, -RZ, RZ, 0, 0 ;  /* 0x00000000ff087431 */ /* 0x002fe400000001ff */
[----:B--2---:R-:W-:-:S04]  /*0190*/  IMAD R13, R13, R9, RZ ;  /* 0x000000090d0d7224 */ /* 0x004fc800078e02ff */
[----:B------:R-:W-:-:S06]  /*01a0*/  IMAD.HI.U32 R9, R9, R13, R8 ;  /* 0x0000000d09097227 */ /* 0x000fcc00078e0008 */
[----:B------:R-:W-:-:S05]  /*01b0*/  IMAD.HI.U32 R9, R9, R6, RZ ;  /* 0x0000000609097227 */ /* 0x000fca00078e00ff */
[----:B------:R-:W-:-:S05]  /*01c0*/  IADD3 R8, PT, PT, -R9, RZ, RZ ;  /* 0x000000ff09087210 */ /* 0x000fca0007ffe1ff */
[----:B------:R-:W-:-:S05]  /*01d0*/  IMAD R6, R7, R8, R6 ;  /* 0x0000000807067224 */ /* 0x000fca00078e0206 */
[----:B------:R-:W-:-:S13]  /*01e0*/  ISETP.GE.U32.AND P0, PT, R6, R7, PT ;  /* 0x000000070600720c */ /* 0x000fda0003f06070 */
[----:B------:R-:W-:Y:S02]  /*01f0*/  @P0 IADD3 R6, PT, PT, -R7, R6, RZ ;  /* 0x0000000607060210 */ /* 0x000fe40007ffe1ff */
[----:B------:R-:W-:Y:S02]  /*0200*/  @P0 IADD3 R9, PT, PT, R9, 0x1, RZ ;  /* 0x0000000109090810 */ /* 0x000fe40007ffe0ff */
[----:B------:R-:W-:-:S13]  /*0210*/  ISETP.GE.U32.AND P1, PT, R6, R7, PT ;  /* 0x000000070600720c */ /* 0x000fda0003f26070 */
[----:B------:R-:W-:Y:S02]  /*0220*/  @P1 IADD3 R9, PT, PT, R9, 0x1, RZ ;  /* 0x0000000109091810 */ /* 0x000fe40007ffe0ff */
[----:B------:R-:W-:-:S04]  /*0230*/  @!P2 LOP3.LUT R9, RZ, R7, RZ, 0x33, !PT ;  /* 0x00000007ff09a212 */ /* 0x000fc800078e33ff */
[----:B------:R-:W-:-:S04]  /*0240*/  IADD3 R6, PT, PT, R10, R9, RZ ;  /* 0x000000090a067210 */ /* 0x000fc80007ffe0ff */
[----:B------:R-:W-:-:S04]  /*0250*/  LOP3.LUT R8, R6, 0x3, RZ, 0xc0, !PT ;  /* 0x0000000306087812 */ /* 0x000fc800078ec0ff */
[----:B------:R-:W-:-:S13]  /*0260*/  ISETP.NE.AND P0, PT, R8, 0x3, PT ;  /* 0x000000030800780c */ /* 0x000fda0003f05270 */
[----:B0-----:R-:W-:Y:S05]  /*0270*/  @!P0 BRA `(.L_x_1) ;  /* 0x0000000000688947 */ /* 0x001fea0003800000 */
[----:B------:R-:W0:Y:S01]  /*0280*/  LDC.64 R8, c[0x0][0x3b0] ;  /* 0x0000ec00ff087b82 */ /* 0x000e220000000a00 */
[----:B------:R-:W-:Y:S02]  /*0290*/  IADD3 R10, PT, PT, R6, 0x1, RZ ;  /* 0x00000001060a7810 */ /* 0x000fe40007ffe0ff */
[----:B------:R-:W-:Y:S02]  /*02a0*/  MOV R25, R4 ;  /* 0x0000000400197202 */ /* 0x000fe40000000f00 */
[----:B------:R-:W-:-:S04]  /*02b0*/  LOP3.LUT R10, R10, 0x3, RZ, 0xc0, !PT ;  /* 0x000000030a0a7812 */ /* 0x000fc800078ec0ff */
[----:B------:R-:W-:-:S07]  /*02c0*/  IADD3 R20, PT, PT, -R10, RZ, RZ ;  /* 0x000000ff0a147210 */ /* 0x000fce0007ffe1ff */
.L_x_2:
[----:B-1----:R-:W1:Y:S01]  /*02d0*/  LDC.64 R18, c[0x0][0x388] ;  /* 0x0000e200ff127b82 */ /* 0x002e620000000a00 */
[----:B0-----:R-:W-:Y:S01]  /*02e0*/  IMAD.WIDE R22, R25, 0x4, R8 ;  /* 0x0000000419167825 */ /* 0x001fe200078e0208 */
[----:B------:R-:W-:-:S04]  /*02f0*/  IADD3 R20, PT, PT, R20, 0x1, RZ ;  /* 0x0000000114147810 */ /* 0x000fc80007ffe0ff */
[----:B------:R-:W-:Y:S02]  /*0300*/  ISETP.NE.AND P0, PT, R20, RZ, PT ;  /* 0x000000ff1400720c */ /* 0x000fe40003f05270 */
[----:B------:R-:W0:Y:S08]  /*0310*/  LDC.64 R16, c[0x0][0x390] ;  /* 0x0000e400ff107b82 */ /* 0x000e300000000a00 */
[----:B------:R-:W2:Y:S08]  /*0320*/  LDC.64 R10, c[0x0][0x398] ;  /* 0x0000e600ff0a7b82 */ /* 0x000eb00000000a00 */
[----:B------:R-:W3:Y:S01]  /*0330*/  LDC.64 R12, c[0x0][0x3a0] ;  /* 0x0000e800ff0c7b82 */ /* 0x000ee20000000a00 */
[----:B-1----:R-:W-:-:S05]  /*0340*/  IMAD.WIDE R18, R25, 0x4, R18 ;  /* 0x0000000419127825 */ /* 0x002fca00078e0212 */
[----:B------:R1:W-:Y:S02]  /*0350*/  STG.E desc[UR4][R18.64], R4 ;  /* 0x0000000412007986 */ /* 0x0003e4000c101904 */
[----:B------:R-:W4:Y:S01]  /*0360*/  LDC.64 R14, c[0x0][0x3a8] ;  /* 0x0000ea00ff0e7b82 */ /* 0x000f220000000a00 */
[----:B0-----:R-:W-:-:S05]  /*0370*/  IMAD.WIDE R16, R25, 0x4, R16 ;  /* 0x0000000419107825 */ /* 0x001fca00078e0210 */
[----:B------:R1:W-:Y:S01]  /*0380*/  STG.E desc[UR4][R16.64], R7 ;  /* 0x0000000710007986 */ /* 0x0003e2000c101904 */
[----:B--2---:R-:W-:-:S05]  /*0390*/  IMAD.WIDE R10, R25, 0x4, R10 ;  /* 0x00000004190a7825 */ /* 0x004fca00078e020a */
[----:B------:R1:W-:Y:S01]  /*03a0*/  STG.E desc[UR4][R10.64], R0 ;  /* 0x000000000a007986 */ /* 0x0003e2000c101904 */
[----:B---3--:R-:W-:-:S05]  /*03b0*/  IMAD.WIDE R12, R25, 0x4, R12 ;  /* 0x00000004190c7825 */ /* 0x008fca00078e020c */
[----:B------:R1:W-:Y:S01]  /*03c0*/  STG.E desc[UR4][R12.64], R2 ;  /* 0x000000020c007986 */ /* 0x0003e2000c101904 */
[----:B----4-:R-:W-:Y:S01]  /*03d0*/  IMAD.WIDE R14, R25, 0x4, R14 ;  /* 0x00000004190e7825 */ /* 0x010fe200078e020e */
[----:B------:R-:W-:-:S04]  /*03e0*/  IADD3 R25, PT, PT, R7, R25, RZ ;  /* 0x0000001907197210 */ /* 0x000fc80007ffe0ff */
[----:B------:R1:W-:Y:S04]  /*03f0*/  STG.E desc[UR4][R14.64], R3 ;  /* 0x000000030e007986 */ /* 0x0003e8000c101904 */
[----:B------:R1:W-:Y:S01]  /*0400*/  STG.E desc[UR4][R22.64], R5 ;  /* 0x0000000516007986 */ /* 0x0003e2000c101904 */
[----:B------:R-:W-:Y:S05]  /*0410*/  @P0 BRA `(.L_x_2) ;  /* 0xfffffffc00ac0947 */ /* 0x000fea000383ffff */
.L_x_1:
[----:B------:R-:W-:Y:S05]  /*0420*/  BSYNC.RECONVERGENT B0 ;  /* 0x0000000000007941 */ /* 0x000fea0003800200 */
.L_x_0:
[----:B-1----:R-:W0:Y:S01]  /*0430*/  LDC.64 R10, c[0x0][0x3b0] ;  /* 0x0000ec00ff0a7b82 */ /* 0x002e220000000a00 */
[----:B------:R-:W-:-:S07]  /*0440*/  ISETP.GE.U32.AND P0, PT, R6, 0x3, PT ;  /* 0x000000030600780c */ /* 0x000fce0003f06070 */
[----:B------:R-:W1:Y:S06]  /*0450*/  LDC.64 R8, c[0x0][0x388] ;  /* 0x0000e200ff087b82 */ /* 0x000e6c0000000a00 */
[----:B------:R-:W-:Y:S05]  /*0460*/  @!P0 EXIT ;  /* 0x000000000000894d */ /* 0x000fea0003800000 */
.L_x_3:
[----:B---3--:R-:W2:Y:S01]  /*0470*/  LDC.64 R16, c[0x0][0x390] ;  /* 0x0000e400ff107b82 */ /* 0x008ea20000000a00 */
[----:B-1----:R-:W-:-:S04]  /*0480*/  IMAD.WIDE R12, R25, 0x4, R8 ;  /* 0x00000004190c7825 */ /* 0x002fc800078e0208 */
[----:B0-----:R-:W-:Y:S01]  /*0490*/  IMAD.WIDE R18, R25, 0x4, R10 ;  /* 0x0000000419127825 */ /* 0x001fe200078e020a */
[----:B------:R0:W-:Y:S02]  /*04a0*/  STG.E desc[UR4][R12.64], R4 ;  /* 0x000000040c007986 */ /* 0x0001e4000c101904 */
[----:B------:R-:W1:Y:S01]  /*04b0*/  LDC.64 R14, c[0x0][0x398] ;  /* 0x0000e600ff0e7b82 */ /* 0x000e620000000a00 */
[----:B------:R-:W-:-:S07]  /*04c0*/  IMAD.WIDE R26, R7, 0x4, R12 ;  /* 0x00000004071a7825 */ /* 0x000fce00078e020c */
[----:B------:R-:W3:Y:S01]  /*04d0*/  LDC.64 R22, c[0x0][0x3a0] ;  /* 0x0000e800ff167b82 */ /* 0x000ee20000000a00 */
[----:B0-----:R-:W-:-:S07]  /*04e0*/  IMAD.WIDE R12, R7, 0x4, R18 ;  /* 0x00000004070c7825 */ /* 0x001fce00078e0212 */
[----:B------:R-:W0:Y:S01]  /*04f0*/  LDC.64 R20, c[0x0][0x3a8] ;  /* 0x0000ea00ff147b82 */ /* 0x000e220000000a00 */
[----:B--2---:R-:W-:-:S05]  /*0500*/  IMAD.WIDE R16, R25, 0x4, R16 ;  /* 0x0000000419107825 */ /* 0x004fca00078e0210 */
[----:B------:R2:W-:Y:S01]  /*0510*/  STG.E desc[UR4][R16.64], R7 ;  /* 0x0000000710007986 */ /* 0x0005e2000c101904 */
[----:B------:R-:W-:-:S04]  /*0520*/  IMAD.WIDE R28, R7, 0x4, R16 ;  /* 0x00000004071c7825 */ /* 0x000fc800078e0210 */
[----:B-1----:R-:W-:-:S04]  /*0530*/  IMAD.WIDE R14, R25, 0x4, R14 ;  /* 0x00000004190e7825 */ /* 0x002fc800078e020e */
[----:B---3--:R-:W-:Y:S01]  /*0540*/  IMAD.WIDE R22, R25, 0x4, R22 ;  /* 0x0000000419167825 */ /* 0x008fe200078e0216 */
[----:B------:R1:W-:Y:S03]  /*0550*/  STG.E desc[UR4][R14.64], R0 ;  /* 0x000000000e007986 */ /* 0x0003e6000c101904 */
[----:B--2---:R-:W-:Y:S01]  /*0560*/  IMAD.WIDE R16, R7, 0x4, R26 ;  /* 0x0000000407107825 */ /* 0x004fe200078e021a */
[----:B------:R2:W-:Y:S03]  /*0570*/  STG.E desc[UR4][R22.64], R2 ;  /* 0x0000000216007986 */ /* 0x0005e6000c101904 */
[----:B0-----:R-:W-:Y:S01]  /*0580*/  IMAD.WIDE R20, R25, 0x4, R20 ;  /* 0x0000000419147825 */ /* 0x001fe200078e0214 */
[----:B------:R-:W-:-:S03]  /*0590*/  LEA R25, R7, R25, 0x2 ;  /* 0x0000001907197211 */ /* 0x000fc600078e10ff */
[----:B-1----:R-:W-:Y:S01]  /*05a0*/  IMAD.WIDE R14, R7, 0x4, R14 ;  /* 0x00000004070e7825 */ /* 0x002fe200078e020e */
[----:B------:R0:W-:Y:S01]  /*05b0*/  STG.E desc[UR4][R20.64], R3 ;  /* 0x0000000314007986 */ /* 0x0001e2000c101904 */
[----:B------:R-:W-:Y:S02]  /*05c0*/  ISETP.GE.AND P0, PT, R25, UR6, PT ;  /* 0x0000000619007c0c */ /* 0x000fe4000bf06270 */
[C---:B--2---:R-:W-:Y:S01]  /*05d0*/  IMAD.WIDE R22, R7.reuse, 0x4, R22 ;  /* 0x0000000407167825 */ /* 0x044fe200078e0216 */
[----:B------:R1:W-:Y:S04]  /*05e0*/  STG.E desc[UR4][R18.64], R5 ;  /* 0x0000000512007986 */ /* 0x0003e8000c101904 */
[----:B------:R2:W-:Y:S01]  /*05f0*/  STG.E desc[UR4][R26.64], R4 ;  /* 0x000000041a007986 */ /* 0x0005e2000c101904 */
[----:B0-----:R-:W-:-:S03]  /*0600*/  IMAD.WIDE R20, R7, 0x4, R20 ;  /* 0x0000000407147825 */ /* 0x001fc600078e0214 */
[----:B------:R0:W-:Y:S01]  /*0610*/  STG.E desc[UR4][R28.64], R7 ;  /* 0x000000071c007986 */ /* 0x0001e2000c101904 */
[----:B-1----:R-:W-:-:S03]  /*0620*/  IMAD.WIDE R18, R7, 0x4, R12 ;  /* 0x0000000407127825 */ /* 0x002fc600078e020c */
[----:B------:R1:W-:Y:S01]  /*0630*/  STG.E desc[UR4][R14.64], R0 ;  /* 0x000000000e007986 */ /* 0x0003e2000c101904 */
[----:B--2---:R-:W-:-:S03]  /*0640*/  IMAD.WIDE R26, R7, 0x4, R14 ;  /* 0x00000004071a7825 */ /* 0x004fc600078e020e */
[----:B------:R2:W-:Y:S01]  /*0650*/  STG.E desc[UR4][R22.64], R2 ;  /* 0x0000000216007986 */ /* 0x0005e2000c101904 */
[----:B0-----:R-:W-:-:S03]  /*0660*/  IMAD.WIDE R28, R7, 0x4, R28 ;  /* 0x00000004071c7825 */ /* 0x001fc600078e021c */
[----:B------:R0:W-:Y:S04]  /*0670*/  STG.E desc[UR4][R20.64], R3 ;  /* 0x0000000314007986 */ /* 0x0001e8000c101904 */
[----:B------:R3:W-:Y:S01]  /*0680*/  STG.E desc[UR4][R12.64], R5 ;  /* 0x000000050c007986 */ /* 0x0007e2000c101904 */
[----:B-1----:R-:W-:-:S03]  /*0690*/  IMAD.WIDE R14, R7, 0x4, R28 ;  /* 0x00000004070e7825 */ /* 0x002fc600078e021c */
[----:B------:R1:W-:Y:S01]  /*06a0*/  STG.E desc[UR4][R16.64], R4 ;  /* 0x0000000410007986 */ /* 0x0003e2000c101904 */
[----:B--2---:R-:W-:-:S03]  /*06b0*/  IMAD.WIDE R22, R7, 0x4, R22 ;  /* 0x0000000407167825 */ /* 0x004fc600078e0216 */
[----:B------:R-:W-:Y:S01]  /*06c0*/  STG.E desc[UR4][R28.64], R7 ;  /* 0x000000071c007986 */ /* 0x000fe2000c101904 */
[----:B0-----:R-:W-:-:S03]  /*06d0*/  IMAD.WIDE R20, R7, 0x4, R20 ;  /* 0x0000000407147825 */ /* 0x001fc600078e0214 */
[----:B------:R-:W-:Y:S01]  /*06e0*/  STG.E desc[UR4][R26.64], R0 ;  /* 0x000000001a007986 */ /* 0x000fe2000c101904 */
[----:B---3--:R-:W-:-:S03]  /*06f0*/  IMAD.WIDE R12, R7, 0x4, R26 ;  /* 0x00000004070c7825 */ /* 0x008fc600078e021a */
[----:B------:R0:W-:Y:S01]  /*0700*/  STG.E desc[UR4][R22.64], R2 ;  /* 0x0000000216007986 */ /* 0x0001e2000c101904 */
[----:B-1----:R-:W-:-:S03]  /*0710*/  IMAD.WIDE R16, R7, 0x4, R16 ;  /* 0x0000000407107825 */ /* 0x002fc600078e0210 */
[----:B------:R1:W-:Y:S04]  /*0720*/  STG.E desc[UR4][R20.64], R3 ;  /* 0x0000000314007986 */ /* 0x0003e8000c101904 */
[----:B------:R2:W-:Y:S01]  /*0730*/  STG.E desc[UR4][R18.64], R5 ;  /* 0x0000000512007986 */ /* 0x0005e2000c101904 */
[----:B0-----:R-:W-:-:S03]  /*0740*/  IMAD.WIDE R22, R7, 0x4, R22 ;  /* 0x0000000407167825 */ /* 0x001fc600078e0216 */
[----:B------:R3:W-:Y:S01]  /*0750*/  STG.E desc[UR4][R16.64], R4 ;  /* 0x0000000410007986 */ /* 0x0007e2000c101904 */
[----:B-1----:R-:W-:-:S03]  /*0760*/  IMAD.WIDE R20, R7, 0x4, R20 ;  /* 0x0000000407147825 */ /* 0x002fc600078e0214 */
[----:B------:R3:W-:Y:S01]  /*0770*/  STG.E desc[UR4][R14.64], R7 ;  /* 0x000000070e007986 */ /* 0x0007e2000c101904 */
[----:B--2---:R-:W-:-:S03]  /*0780*/  IMAD.WIDE R18, R7, 0x4, R18 ;  /* 0x0000000407127825 */ /* 0x004fc600078e0212 */
[----:B------:R3:W-:Y:S04]  /*0790*/  STG.E desc[UR4][R12.64], R0 ;  /* 0x000000000c007986 */ /* 0x0007e8000c101904 */
[----:B------:R3:W-:Y:S04]  /*07a0*/  STG.E desc[UR4][R22.64], R2 ;  /* 0x0000000216007986 */ /* 0x0007e8000c101904 */
[----:B------:R3:W-:Y:S04]  /*07b0*/  STG.E desc[UR4][R20.64], R3 ;  /* 0x0000000314007986 */ /* 0x0007e8000c101904 */
[----:B------:R3:W-:Y:S01]  /*07c0*/  STG.E desc[UR4][R18.64], R5 ;  /* 0x0000000512007986 */ /* 0x0007e2000c101904 */
[----:B------:R-:W-:Y:S05]  /*07d0*/  @!P0 BRA `(.L_x_3) ;  /* 0xfffffffc00248947 */ /* 0x000fea000383ffff */
[----:B------:R-:W-:Y:S05]  /*07e0*/  EXIT ;  /* 0x000000000000794d */ /* 0x000fea0003800000 */
.L_x_4:
[----:B------:R-:W-:-:S00]  /*07f0*/  BRA `(.L_x_4) ;  /* 0xfffffffc00fc7947 */ /* 0x000fc0000383ffff */
[----:B------:R-:W-:-:S00]  /*0800*/  NOP ;  /* 0x0000000000007918 */ /* 0x000fc00000000000 */
[----:B------:R-:W-:-:S00]  /*0810*/  NOP ;  /* 0x0000000000007918 */ /* 0x000fc00000000000 */
[----:B------:R-:W-:-:S00]  /*0820*/  NOP ;  /* 0x0000000000007918 */ /* 0x000fc00000000000 */
[----:B------:R-:W-:-:S00]  /*0830*/  NOP ;  /* 0x0000000000007918 */ /* 0x000fc00000000000 */
[----:B------:R-:W-:-:S00]  /*0840*/  NOP ;  /* 0x0000000000007918 */ /* 0x000fc00000000000 */
[----:B------:R-:W-:-:S00]  /*0850*/  NOP ;  /* 0x0000000000007918 */ /* 0x000fc00000000000 */
[----:B------:R-:W-:-:S00]  /*0860*/  NOP ;  /* 0x0000000000007918 */ /* 0x000fc00000000000 */
[----:B------:R-:W-:-:S00]  /*0870*/  NOP ;  /* 0x0000000000007918 */ /* 0x000fc00000000000 */
.L_x_16:


//--------------------- .text._Z7findvecPfS_PiS0_ --------------------------
	.section	.text._Z7findvecPfS_PiS0_,"ax",@progbits
	.align	128
        .global         _Z7findvecPfS_PiS0_
        .type           _Z7findvecPfS_PiS0_,@function
        .size           _Z7findvecPfS_PiS0_,(.L_x_17 - _Z7findvecPfS_PiS0_)
        .other          _Z7findvecPfS_PiS0_,@"STO_CUDA_ENTRY STV_DEFAULT"
_Z7findvecPfS_PiS0_:
.text._Z7findvecPfS_PiS0_:
[----:B------:R-:W-:Y:S08]  /*0000*/  LDC R1, c[0x0][0x37c] ;  /* 0x0000df00ff017b82 */ /* 0x000ff00000000800 */
[----:B------:R-:W0:Y:S01]  /*0010*/  LDC.64 R2, c[0x4][RZ] ;  /* 0x01000000ff027b82 */ /* 0x000e220000000a00 */
[----:B------:R-:W0:Y:S02]  /*0020*/  LDCU.64 UR4, c[0x0][0x358] ;  /* 0x00006b00ff0477ac */ /* 0x000e240008000a00 */
[----:B0-----:R-:W2:Y:S05]  /*0030*/  LDG.E R2, desc[UR4][R2.64] ;  /* 0x0000000402027981 */ /* 0x001eaa000c1e1900 */
[----:B------:R-:W0:Y:S01]  /*0040*/  S2UR UR6, SR_CTAID.X ;  /* 0x00000000000679c3 */ /* 0x000e220000002500 */
[----:B------:R-:W-:Y:S01]  /*0050*/  BSSY.RECONVERGENT B0, `(.L_x_5) ;  /* 0x000001c000007945 */ /* 0x000fe20003800200 */
[----:B------:R-:W0:Y:S06]  /*0060*/  S2R R5, SR_TID.X ;  /* 0x0000000000057919 */ /* 0x000e2c0000002100 */
[----:B------:R-:W0:Y:S02]  /*0070*/  LDC R0, c[0x0][0x360] ;  /* 0x0000d800ff007b82 */ /* 0x000e240000000800 */
[----:B0-----:R-:W-:Y:S01]  /*0080*/  IMAD R0, R0, UR6, R5 ;  /* 0x0000000600007c24 */ /* 0x001fe2000f8e0205 */
[----:B--2---:R-:W-:-:S13]  /*0090*/  ISETP.GE.AND P0, PT, R2, 0x1, PT ;  /* 0x000000010200780c */ /* 0x004fda0003f06270 */
[----:B------:R-:W-:Y:S05]  /*00a0*/  @!P0 BRA `(.L_x_6) ;  /* 0x0000000000408947 */ /* 0x000fea0003800000 */
[----:B------:R-:W0:Y:S08]  /*00b0*/  LDC.64 R4, c[0x4][0x8] ;  /* 0x01000200ff047b82 */ /* 0x000e300000000a00 */
[----:B------:R-:W1:Y:S08]  /*00c0*/  LDC.64 R10, c[0x0][0x380] ;  /* 0x0000e000ff0a7b82 */ /* 0x000e700000000a00 */
[----:B------:R-:W2:Y:S01]  /*00d0*/  LDC.64 R8, c[0x0][0x388] ;  /* 0x0000e200ff087b82 */ /* 0x000ea20000000a00 */
[----:B0-----:R0:W5:Y:S01]  /*00e0*/  LDG.E R3, desc[UR4][R4.64] ;  /* 0x0000000404037981 */ /* 0x001162000c1e1900 */
[----:B------:R-:W-:-:S07]  /*00f0*/  HFMA2 R13, -RZ, RZ, 0, 0 ;  /* 0x00000000ff0d7431 */ /* 0x000fce00000001ff */
.L_x_8:
[----:B0-----:R-:W-:Y:S01]  /*0100*/  IADD3 R5, PT, PT, R0, R13, RZ ;  /* 0x0000000d00057210 */ /* 0x001fe20007ffe0ff */
[----:B-1----:R-:W-:-:S04]  /*0110*/  IMAD.WIDE.U32 R6, R13, 0x4, R10 ;  /* 0x000000040d067825 */ /* 0x002fc800078e000a */
[----:B--2---:R-:W-:Y:S02]  /*0120*/  IMAD.WIDE R4, R5, 0x4, R8 ;  /* 0x0000000405047825 */ /* 0x004fe400078e0208 */
[----:B------:R-:W2:Y:S04]  /*0130*/  LDG.E R7, desc[UR4][R6.64] ;  /* 0x0000000406077981 */ /* 0x000ea8000c1e1900 */
[----:B------:R-:W2:Y:S02]  /*0140*/  LDG.E R4, desc[UR4][R4.64] ;  /* 0x0000000404047981 */ /* 0x000ea4000c1e1900 */
[----:B--2---:R-:W-:-:S05]  /*0150*/  FADD R12, R4, -R7 ;  /* 0x80000007040c7221 */ /* 0x004fca0000000000 */
[----:B-----5:R-:W-:-:S13]  /*0160*/  FSETP.GEU.AND P0, PT, |R12|, R3, PT ;  /* 0x000000030c00720b */ /* 0x020fda0003f0e200 */
[----:B------:R-:W-:Y:S05]  /*0170*/  @P0 BRA `(.L_x_7) ;  /* 0x0000000000240947 */ /* 0x000fea0003800000 */
[----:B------:R-:W-:-:S04]  /*0180*/  IADD3 R13, PT, PT, R13, 0x1, RZ ;  /* 0x000000010d0d7810 */ /* 0x000fc80007ffe0ff */
[----:B------:R-:W-:-:S13]  /*0190*/  ISETP.NE.AND P0, PT, R13, R2, PT ;  /* 0x000000020d00720c */ /* 0x000fda0003f05270 */
[----:B------:R-:W-:Y:S05]  /*01a0*/  @P0 BRA `(.L_x_8) ;  /* 0xfffffffc00d40947 */ /* 0x000fea000383ffff */
.L_x_6:
[----:B------:R-:W0:Y:S01]  /*01b0*/  LDC.64 R4, c[0x0][0x390] ;  /* 0x0000e400ff047b82 */ /* 0x000e220000000a00 */
[----:B------:R-:W-:-:S07]  /*01c0*/  IMAD.MOV.U32 R7, RZ, RZ, 0x1 ;  /* 0x00000001ff077424 */ /* 0x000fce00078e00ff */
[----:B------:R-:W1:Y:S01]  /*01d0*/  LDC.64 R2, c[0x4][RZ] ;  /* 0x01000000ff027b82 */ /* 0x000e620000000a00 */
[----:B0-----:R-:W-:-:S05]  /*01e0*/  IMAD.WIDE R4, R0, 0x4, R4 ;  /* 0x0000000400047825 */ /* 0x001fca00078e0204 */
[----:B------:R0:W-:Y:S04]  /*01f0*/  STG.E desc[UR4][R4.64], R7 ;  /* 0x0000000704007986 */ /* 0x0001e8000c101904 */
[----:B-1----:R0:W5:Y:S02]  /*0200*/  LDG.E R2, desc[UR4][R2.64] ;  /* 0x0000000402027981 */ /* 0x002164000c1e1900 */
.L_x_7:
[----:B------:R-:W-:Y:S05]  /*0210*/  BSYNC.RECONVERGENT B0 ;  /* 0x0000000000007941 */ /* 0x000fea0003800200 */
.L_x_5:
[----:B-----5:R-:W-:Y:S01]  /*0220*/  ISETP.GE.AND P0, PT, R2, RZ, PT ;  /* 0x000000ff0200720c */ /* 0x020fe20003f06270 */
[----:B------:R-:W-:-:S12]  /*0230*/  BSSY.RECONVERGENT B0, `(.L_x_9) ;  /* 0x0000012000007945 */ /* 0x000fd80003800200 */
[----:B------:R-:W-:Y:S05]  /*0240*/  @!P0 BRA `(.L_x_10) ;  /* 0x0000000000408947 */ /* 0x000fea0003800000 */
[----:B0-----:R-:W0:Y:S08]  /*0250*/  LDC.64 R4, c[0x4][0x8] ;  /* 0x01000200ff047b82 */ /* 0x001e300000000a00 */
[----:B------:R-:W1:Y:S08]  /*0260*/  LDC.64 R10, c[0x0][0x380] ;  /* 0x0000e000ff0a7b82 */ /* 0x000e700000000a00 */
[----:B------:R-:W2:Y:S01]  /*0270*/  LDC.64 R8, c[0x0][0x388] ;  /* 0x0000e200ff087b82 */ /* 0x000ea20000000a00 */
[----:B0-----:R0:W5:Y:S01]  /*0280*/  LDG.E R3, desc[UR4][R4.64] ;  /* 0x0000000404037981 */ /* 0x001162000c1e1900 */
[----:B------:R-:W-:-:S07]  /*0290*/  HFMA2 R13, -RZ, RZ, 0, 0 ;  /* 0x00000000ff0d7431 */ /* 0x000fce00000001ff */
.L_x_11:
[----:B0-----:R-:W-:Y:S02]  /*02a0*/  IMAD.IADD R5, R0, 0x1, R13 ;  /* 0x0000000100057824 */ /* 0x001fe400078e020d */
[----:B-1----:R-:W-:-:S04]  /*02b0*/  IMAD.WIDE.U32 R6, R13, 0x4, R10 ;  /* 0x000000040d067825 */ /* 0x002fc800078e000a */
[----:B--2---:R-:W-:Y:S02]  /*02c0*/  IMAD.WIDE R4, R5, 0x4, R8 ;  /* 0x0000000405047825 */ /* 0x004fe400078e0208 */
[----:B------:R-:W2:Y:S04]  /*02d0*/  LDG.E R7, desc[UR4][R6.64] ;  /* 0x0000000406077981 */ /* 0x000ea8000c1e1900 */
[----:B------:R-:W2:Y:S02]  /*02e0*/  LDG.E R4, desc[UR4][R4.64] ;  /* 0x0000000404047981 */ /* 0x000ea4000c1e1900 */
[----:B--2---:R-:W-:-:S05]  /*02f0*/  FADD R12, R4, -R7 ;  /* 0x80000007040c7221 */ /* 0x004fca0000000000 */
[----:B-----5:R-:W-:-:S13]  /*0300*/  FSETP.GEU.AND P0, PT, |R12|, R3, PT ;  /* 0x000000030c00720b */ /* 0x020fda0003f0e200 */
[----:B------:R-:W-:Y:S05]  /*0310*/  @P0 EXIT ;  /* 0x000000000000094d */ /* 0x000fea0003800000 */
[C---:B------:R-:W-:Y:S02]  /*0320*/  ISETP.NE.AND P0, PT, R13.reuse, R2, PT ;  /* 0x000000020d00720c */ /* 0x040fe40003f05270 */
[----:B------:R-:W-:-:S11]  /*0330*/  IADD3 R13, PT, PT, R13, 0x1, RZ ;  /* 0x000000010d0d7810 */ /* 0x000fd60007ffe0ff */
[----:B------:R-:W-:Y:S05]  /*0340*/  @P0 BRA `(.L_x_11) ;  /* 0xfffffffc00d40947 */ /* 0x000fea000383ffff */
.L_x_10:
[----:B------:R-:W-:Y:S05]  /*0350*/  BSYNC.RECONVERGENT B0 ;  /* 0x0000000000007941 */ /* 0x000fea0003800200 */
.L_x_9:
[----:B0-----:R-:W0:Y:S01]  /*0360*/  LDC.64 R2, c[0x0][0x398] ;  /* 0x0000e600ff027b82 */ /* 0x001e220000000a00 */
[----:B------:R-:W-:Y:S01]  /*0370*/  MOV R5, 0x1 ;  /* 0x0000000100057802 */ /* 0x000fe20000000f00 */
[----:B0-----:R-:W-:-:S05]  /*0380*/  IMAD.WIDE R2, R0, 0x4, R2 ;  /* 0x0000000400027825 */ /* 0x001fca00078e0202 */
[----:B------:R-:W-:Y:S01]  /*0390*/  STG.E desc[UR4][R2.64], R5 ;  /* 0x0000000502007986 */ /* 0x000fe2000c101904 */
[----:B------:R-:W-:Y:S05]  /*03a0*/  EXIT ;  /* 0x000000000000794d */ /* 0x000fea0003800000 */
.L_x_12:
        /* <DEDUP_REMOVED lines=13> */
.L_x_17:


//--------------------- .text._Z6reducePiS_       --------------------------
	.section	.text._Z6reducePiS_,"ax",@progbits
	.align	128
        .global         _Z6reducePiS_
        .type           _Z6reducePiS_,@function
        .size           _Z6reducePiS_,(.L_x_18 - _Z6reducePiS_)
        .other          _Z6reducePiS_,@"STO_CUDA_ENTRY STV_DEFAULT"
_Z6reducePiS_:
.text._Z6reducePiS_:
[----:B------:R-:W-:Y:S01]  /*0000*/  LDC R1, c[0x0][0x37c] ;  /* 0x0000df00ff017b82 */ /* 0x000fe20000000800 */
[----:B------:R-:W0:Y:S07]  /*0010*/  S2R R7, SR_TID.X ;  /* 0x0000000000077919 */ /* 0x000e2e0000002100 */
[----:B------:R-:W0:Y:S01]  /*0020*/  S2UR UR4, SR_CTAID.X ;  /* 0x00000000000479c3 */ /* 0x000e220000002500 */
[----:B------:R-:W1:Y:S07]  /*0030*/  LDCU.64 UR8, c[0x0][0x358] ;  /* 0x00006b00ff0877ac */ /* 0x000e6e0008000a00 */
[----:B------:R-:W0:Y:S08]  /*0040*/  LDC R4, c[0x0][0x360] ;  /* 0x0000d800ff047b82 */ /* 0x000e300000000800 */
[----:B------:R-:W2:Y:S01]  /*0050*/  LDC.64 R2, c[0x0][0x380] ;  /* 0x0000e000ff027b82 */ /* 0x000ea20000000a00 */
[----:B0-----:R-:W-:-:S04]  /*0060*/  IMAD R5, R4, UR4, R7 ;  /* 0x0000000404057c24 */ /* 0x001fc8000f8e0207 */
[----:B--2---:R-:W-:-:S06]  /*0070*/  IMAD.WIDE R2, R5, 0x4, R2 ;  /* 0x0000000405027825 */ /* 0x004fcc00078e0202 */
[----:B-1----:R-:W2:Y:S01]  /*0080*/  LDG.E R2, desc[UR8][R2.64] ;  /* 0x0000000802027981 */ /* 0x002ea2000c1e1900 */
[----:B------:R-:W0:Y:S01]  /*0090*/  S2UR UR5, SR_CgaCtaId ;  /* 0x00000000000579c3 */ /* 0x000e220000008800 */
[----:B------:R-:W-:Y:S01]  /*00a0*/  UMOV UR4, 0x400 ;  /* 0x0000040000047882 */ /* 0x000fe20000000000 */
[----:B------:R-:W-:Y:S02]  /*00b0*/  ISETP.GE.U32.AND P1, PT, R4, 0x2, PT ;  /* 0x000000020400780c */ /* 0x000fe40003f26070 */
[----:B------:R-:W-:Y:S01]  /*00c0*/  ISETP.NE.AND P0, PT, R7, RZ, PT ;  /* 0x000000ff0700720c */ /* 0x000fe20003f05270 */
[----:B0-----:R-:W-:-:S06]  /*00d0*/  ULEA UR4, UR5, UR4, 0x18 ;  /* 0x0000000405047291 */ /* 0x001fcc000f8ec0ff */
[----:B------:R-:W-:-:S05]  /*00e0*/  LEA R5, R7, UR4, 0x2 ;  /* 0x0000000407057c11 */ /* 0x000fca000f8e10ff */
[----:B--2---:R0:W-:Y:S01]  /*00f0*/  STS [R5], R2 ;  /* 0x0000000205007388 */ /* 0x0041e20000000800 */
[----:B------:R-:W-:Y:S06]  /*0100*/  BAR.SYNC.DEFER_BLOCKING 0x0 ;  /* 0x0000000000007b1d */ /* 0x000fec0000010000 */
[----:B------:R-:W-:Y:S05]  /*0110*/  @!P1 BRA `(.L_x_13) ;  /* 0x00000000003c9947 */ /* 0x000fea0003800000 */
[----:B------:R-:W-:-:S05]  /*0120*/  UMOV UR5, 0x1 ;  /* 0x0000000100057882 */ /* 0x000fca0000000000 */
.L_x_14:
[----:B------:R-:W-:-:S06]  /*0130*/  USHF.L.U32 UR6, UR5, 0x1, URZ ;  /* 0x0000000105067899 */ /* 0x000fcc00080006ff */
[----:B------:R-:W-:-:S05]  /*0140*/  IMAD R3, R7, UR6, RZ ;  /* 0x0000000607037c24 */ /* 0x000fca000f8e02ff */
[----:B------:R-:W-:-:S13]  /*0150*/  ISETP.GE.U32.AND P1, PT, R3, R4, PT ;  /* 0x000000040300720c */ /* 0x000fda0003f26070 */
[C---:B------:R-:W-:Y:S01]  /*0160*/  @!P1 VIADD R0, R3.reuse, UR5 ;  /* 0x0000000503009c36 */ /* 0x040fe20008000000 */
[----:B0-----:R-:W-:Y:S01]  /*0170*/  @!P1 LEA R2, R3, UR4, 0x2 ;  /* 0x0000000403029c11 */ /* 0x001fe2000f8e10ff */
[----:B------:R-:W-:-:S03]  /*0180*/  UMOV UR5, UR6 ;  /* 0x0000000600057c82 */ /* 0x000fc60008000000 */
[----:B------:R-:W-:Y:S01]  /*0190*/  @!P1 LEA R0, R0, UR4, 0x2 ;  /* 0x0000000400009c11 */ /* 0x000fe2000f8e10ff */
[----:B------:R-:W-:Y:S05]  /*01a0*/  @!P1 LDS R3, [R2] ;  /* 0x0000000002039984 */ /* 0x000fea0000000800 */
[----:B------:R-:W0:Y:S02]  /*01b0*/  @!P1 LDS R0, [R0] ;  /* 0x0000000000009984 */ /* 0x000e240000000800 */
[----:B0-----:R-:W-:-:S05]  /*01c0*/  @!P1 IMAD.IADD R3, R0, 0x1, R3 ;  /* 0x0000000100039824 */ /* 0x001fca00078e0203 */
[----:B------:R1:W-:Y:S01]  /*01d0*/  @!P1 STS [R2], R3 ;  /* 0x0000000302009388 */ /* 0x0003e20000000800 */
[----:B------:R-:W-:Y:S01]  /*01e0*/  BAR.SYNC.DEFER_BLOCKING 0x0 ;  /* 0x0000000000007b1d */ /* 0x000fe20000010000 */
[----:B------:R-:W-:-:S13]  /*01f0*/  ISETP.LE.U32.AND P1, PT, R4, UR6, PT ;  /* 0x0000000604007c0c */ /* 0x000fda000bf23070 */
[----:B-1----:R-:W-:Y:S05]  /*0200*/  @!P1 BRA `(.L_x_14) ;  /* 0xfffffffc00c89947 */ /* 0x002fea000383ffff */
.L_x_13:
[----:B------:R-:W-:Y:S05]  /*0210*/  @P0 EXIT ;  /* 0x000000000000094d */ /* 0x000fea0003800000 */
[----:B------:R-:W1:Y:S01]  /*0220*/  S2UR UR5, SR_CgaCtaId ;  /* 0x00000000000579c3 */ /* 0x000e620000008800 */
[----:B------:R-:W-:-:S07]  /*0230*/  UMOV UR4, 0x400 ;  /* 0x0000040000047882 */ /* 0x000fce0000000000 */
[----:B0-----:R-:W0:Y:S01]  /*0240*/  LDC.64 R2, c[0x0][0x388] ;  /* 0x0000e200ff027b82 */ /* 0x001e220000000a00 */
[----:B-1----:R-:W-:-:S09]  /*0250*/  ULEA UR4, UR5, UR4, 0x18 ;  /* 0x0000000405047291 */ /* 0x002fd2000f8ec0ff */
[----:B------:R-:W0:Y:S04]  /*0260*/  LDS R5, [UR4] ;  /* 0x00000004ff057984 */ /* 0x000e280008000800 */
[----:B0-----:R-:W-:Y:S01]  /*0270*/  REDG.E.ADD.STRONG.GPU desc[UR8][R2.64], R5 ;  /* 0x000000050200798e */ /* 0x001fe2000c12e108 */
[----:B------:R-:W-:Y:S05]  /*0280*/  EXIT ;  /* 0x000000000000794d */ /* 0x000fea0003800000 */
.L_x_15:
        /* <DEDUP_REMOVED lines=15> */
.L_x_18:


//--------------------- .nv.shared.reserved.0     --------------------------
	.section	.nv.shared.reserved.0,"aw",@nobits
	.weak		__nv_reservedSMEM_offset_0_alias
	.size		__nv_reservedSMEM_offset_0_alias, 0, 64
	.other		__nv_reservedSMEM_offset_0_alias,@"STO_CUDA_RESERVED_SHARED STV_DEFAULT"
__nv_reservedSMEM_offset_0_alias:
	.zero		0
	.zero		64


//--------------------- .nv.global                --------------------------
	.section	.nv.global,"aw",@nobits
	.align	4
.nv.global:
	.type		d_m,@object
	.size		d_m,(d_r - d_m)
d_m:
	.zero		4
	.type		d_r,@object
	.size		d_r,(.L_1 - d_r)
d_r:
	.zero		4
.L_1:


//--------------------- .nv.shared._Z6reducePiS_  --------------------------
	.section	.nv.shared._Z6reducePiS_,"aw",@nobits
	.sectionflags	@""
	.align	4
.nv.shared._Z6reducePiS_:
	.zero		2048


//--------------------- .nv.constant0._Z4czekiPiS_S_S_S_S_ --------------------------
	.section	.nv.constant0._Z4czekiPiS_S_S_S_S_,"a",@progbits
	.sectionflags	@""
	.align	4
.nv.constant0._Z4czekiPiS_S_S_S_S_:
	.zero		952


//--------------------- .nv.constant0._Z7findvecPfS_PiS0_ --------------------------
	.section	.nv.constant0._Z7findvecPfS_PiS0_,"a",@progbits
	.sectionflags	@""
	.align	4
.nv.constant0._Z7findvecPfS_PiS0_:
	.zero		928


//--------------------- .nv.constant0._Z6reducePiS_ --------------------------
	.section	.nv.constant0._Z6reducePiS_,"a",@progbits
	.sectionflags	@""
	.align	4
.nv.constant0._Z6reducePiS_:
	.zero		912


//--------------------- SYMBOLS --------------------------

	.type		.nv.reservedSmem.offset0,@object
	.size		.nv.reservedSmem.offset0,0x4
	.type		.nv.reservedSmem.cap,@object
	.size		.nv.reservedSmem.cap,0x4
